//
// Generated by NVIDIA NVVM Compiler
//
// Compiler Build ID: CL-36424714
// Cuda compilation tools, release 13.0, V13.0.88
// Based on NVVM 20.0.0
//

.version 9.0
.target sm_100
.address_size 64

	// .globl	_Z18max_per_row_matrixPdii
.extern .func  (.param .b32 func_retval0) vprintf
(
	.param .b64 vprintf_param_0,
	.param .b64 vprintf_param_1
)
;
.global .align 8 .b8 golbal_max_per_row[8192];
.global .align 1 .b8 $str[21] = {114, 111, 119, 32, 37, 100, 32, 44, 32, 109, 97, 120, 32, 105, 115, 32, 37, 102, 32, 10};

.visible .entry _Z18max_per_row_matrixPdii(
	.param .u64 .ptr .align 1 _Z18max_per_row_matrixPdii_param_0,
	.param .u32 _Z18max_per_row_matrixPdii_param_1,
	.param .u32 _Z18max_per_row_matrixPdii_param_2
)
{
	.local .align 16 .b8 	__local_depot0[16];
	.reg .b64 	%SP;
	.reg .b64 	%SPL;
	.reg .pred 	%p<40>;
	.reg .b32 	%r<31>;
	.reg .b64 	%rd<35>;
	.reg .b64 	%fd<83>;

	mov.u64 	%SPL, __local_depot0;
	cvta.local.u64 	%SP, %SPL;
	ld.param.u64 	%rd8, [_Z18max_per_row_matrixPdii_param_0];
	ld.param.u32 	%r18, [_Z18max_per_row_matrixPdii_param_1];
	ld.param.u32 	%r19, [_Z18max_per_row_matrixPdii_param_2];
	cvta.to.global.u64 	%rd1, %rd8;
	mov.u32 	%r1, %tid.x;
	setp.ge.s32 	%p1, %r1, %r19;
	@%p1 bra 	$L__BB0_15;
	setp.lt.s32 	%p2, %r18, 1;
	mov.f64 	%fd82, 0d0000000000000000;
	@%p2 bra 	$L__BB0_14;
	mul.lo.s32 	%r2, %r18, %r1;
	and.b32  	%r3, %r18, 15;
	setp.lt.u32 	%p3, %r18, 16;
	mov.f64 	%fd82, 0d0000000000000000;
	mov.b32 	%r28, 0;
	@%p3 bra 	$L__BB0_5;
	and.b32  	%r28, %r18, 2147483632;
	neg.s32 	%r26, %r28;
	mul.wide.u32 	%rd9, %r2, 8;
	add.s64 	%rd10, %rd9, %rd1;
	add.s64 	%rd33, %rd10, 64;
	mov.f64 	%fd82, 0d0000000000000000;
$L__BB0_4:
	.pragma "nounroll";
	ld.global.f64 	%fd18, [%rd33+-64];
	setp.gt.f64 	%p4, %fd18, %fd82;
	selp.f64 	%fd19, %fd18, %fd82, %p4;
	ld.global.f64 	%fd20, [%rd33+-56];
	setp.gt.f64 	%p5, %fd20, %fd19;
	selp.f64 	%fd21, %fd20, %fd19, %p5;
	ld.global.f64 	%fd22, [%rd33+-48];
	setp.gt.f64 	%p6, %fd22, %fd21;
	selp.f64 	%fd23, %fd22, %fd21, %p6;
	ld.global.f64 	%fd24, [%rd33+-40];
	setp.gt.f64 	%p7, %fd24, %fd23;
	selp.f64 	%fd25, %fd24, %fd23, %p7;
	ld.global.f64 	%fd26, [%rd33+-32];
	setp.gt.f64 	%p8, %fd26, %fd25;
	selp.f64 	%fd27, %fd26, %fd25, %p8;
	ld.global.f64 	%fd28, [%rd33+-24];
	setp.gt.f64 	%p9, %fd28, %fd27;
	selp.f64 	%fd29, %fd28, %fd27, %p9;
	ld.global.f64 	%fd30, [%rd33+-16];
	setp.gt.f64 	%p10, %fd30, %fd29;
	selp.f64 	%fd31, %fd30, %fd29, %p10;
	ld.global.f64 	%fd32, [%rd33+-8];
	setp.gt.f64 	%p11, %fd32, %fd31;
	selp.f64 	%fd33, %fd32, %fd31, %p11;
	ld.global.f64 	%fd34, [%rd33];
	setp.gt.f64 	%p12, %fd34, %fd33;
	selp.f64 	%fd35, %fd34, %fd33, %p12;
	ld.global.f64 	%fd36, [%rd33+8];
	setp.gt.f64 	%p13, %fd36, %fd35;
	selp.f64 	%fd37, %fd36, %fd35, %p13;
	ld.global.f64 	%fd38, [%rd33+16];
	setp.gt.f64 	%p14, %fd38, %fd37;
	selp.f64 	%fd39, %fd38, %fd37, %p14;
	ld.global.f64 	%fd40, [%rd33+24];
	setp.gt.f64 	%p15, %fd40, %fd39;
	selp.f64 	%fd41, %fd40, %fd39, %p15;
	ld.global.f64 	%fd42, [%rd33+32];
	setp.gt.f64 	%p16, %fd42, %fd41;
	selp.f64 	%fd43, %fd42, %fd41, %p16;
	ld.global.f64 	%fd44, [%rd33+40];
	setp.gt.f64 	%p17, %fd44, %fd43;
	selp.f64 	%fd45, %fd44, %fd43, %p17;
	ld.global.f64 	%fd46, [%rd33+48];
	setp.gt.f64 	%p18, %fd46, %fd45;
	selp.f64 	%fd47, %fd46, %fd45, %p18;
	ld.global.f64 	%fd48, [%rd33+56];
	setp.gt.f64 	%p19, %fd48, %fd47;
	selp.f64 	%fd82, %fd48, %fd47, %p19;
	add.s32 	%r26, %r26, 16;
	add.s64 	%rd33, %rd33, 128;
	setp.ne.s32 	%p20, %r26, 0;
	@%p20 bra 	$L__BB0_4;
$L__BB0_5:
	setp.eq.s32 	%p21, %r3, 0;
	@%p21 bra 	$L__BB0_14;
	and.b32  	%r9, %r18, 7;
	setp.lt.u32 	%p22, %r3, 8;
	@%p22 bra 	$L__BB0_8;
	add.s32 	%r21, %r28, %r2;
	mul.wide.u32 	%rd11, %r21, 8;
	add.s64 	%rd12, %rd1, %rd11;
	ld.global.f64 	%fd50, [%rd12];
	setp.gt.f64 	%p23, %fd50, %fd82;
	selp.f64 	%fd51, %fd50, %fd82, %p23;
	cvt.u64.u32 	%rd13, %r2;
	cvt.u64.u32 	%rd14, %r28;
	add.s64 	%rd15, %rd14, %rd13;
	shl.b64 	%rd16, %rd15, 3;
	add.s64 	%rd17, %rd1, %rd16;
	ld.global.f64 	%fd52, [%rd17+8];
	setp.gt.f64 	%p24, %fd52, %fd51;
	selp.f64 	%fd53, %fd52, %fd51, %p24;
	ld.global.f64 	%fd54, [%rd17+16];
	setp.gt.f64 	%p25, %fd54, %fd53;
	selp.f64 	%fd55, %fd54, %fd53, %p25;
	ld.global.f64 	%fd56, [%rd17+24];
	setp.gt.f64 	%p26, %fd56, %fd55;
	selp.f64 	%fd57, %fd56, %fd55, %p26;
	ld.global.f64 	%fd58, [%rd17+32];
	setp.gt.f64 	%p27, %fd58, %fd57;
	selp.f64 	%fd59, %fd58, %fd57, %p27;
	ld.global.f64 	%fd60, [%rd17+40];
	setp.gt.f64 	%p28, %fd60, %fd59;
	selp.f64 	%fd61, %fd60, %fd59, %p28;
	ld.global.f64 	%fd62, [%rd17+48];
	setp.gt.f64 	%p29, %fd62, %fd61;
	selp.f64 	%fd63, %fd62, %fd61, %p29;
	ld.global.f64 	%fd64, [%rd17+56];
	setp.gt.f64 	%p30, %fd64, %fd63;
	selp.f64 	%fd82, %fd64, %fd63, %p30;
	add.s32 	%r28, %r28, 8;
$L__BB0_8:
	setp.eq.s32 	%p31, %r9, 0;
	@%p31 bra 	$L__BB0_14;
	and.b32  	%r12, %r18, 3;
	setp.lt.u32 	%p32, %r9, 4;
	@%p32 bra 	$L__BB0_11;
	add.s32 	%r22, %r28, %r2;
	mul.wide.u32 	%rd18, %r22, 8;
	add.s64 	%rd19, %rd1, %rd18;
	ld.global.f64 	%fd66, [%rd19];
	setp.gt.f64 	%p33, %fd66, %fd82;
	selp.f64 	%fd67, %fd66, %fd82, %p33;
	cvt.u64.u32 	%rd20, %r2;
	cvt.u64.u32 	%rd21, %r28;
	add.s64 	%rd22, %rd21, %rd20;
	shl.b64 	%rd23, %rd22, 3;
	add.s64 	%rd24, %rd1, %rd23;
	ld.global.f64 	%fd68, [%rd24+8];
	setp.gt.f64 	%p34, %fd68, %fd67;
	selp.f64 	%fd69, %fd68, %fd67, %p34;
	ld.global.f64 	%fd70, [%rd24+16];
	setp.gt.f64 	%p35, %fd70, %fd69;
	selp.f64 	%fd71, %fd70, %fd69, %p35;
	ld.global.f64 	%fd72, [%rd24+24];
	setp.gt.f64 	%p36, %fd72, %fd71;
	selp.f64 	%fd82, %fd72, %fd71, %p36;
	add.s32 	%r28, %r28, 4;
$L__BB0_11:
	setp.eq.s32 	%p37, %r12, 0;
	@%p37 bra 	$L__BB0_14;
	add.s32 	%r23, %r28, %r2;
	mul.wide.u32 	%rd25, %r23, 8;
	add.s64 	%rd34, %rd1, %rd25;
	neg.s32 	%r30, %r12;
$L__BB0_13:
	.pragma "nounroll";
	ld.global.f64 	%fd73, [%rd34];
	setp.gt.f64 	%p38, %fd73, %fd82;
	selp.f64 	%fd82, %fd73, %fd82, %p38;
	add.s64 	%rd34, %rd34, 8;
	add.s32 	%r30, %r30, 1;
	setp.ne.s32 	%p39, %r30, 0;
	@%p39 bra 	$L__BB0_13;
$L__BB0_14:
	add.u64 	%rd26, %SP, 0;
	add.u64 	%rd27, %SPL, 0;
	mul.wide.u32 	%rd28, %r1, 8;
	mov.u64 	%rd29, golbal_max_per_row;
	add.s64 	%rd30, %rd29, %rd28;
	st.global.f64 	[%rd30], %fd82;
	st.local.u32 	[%rd27], %r1;
	st.local.f64 	[%rd27+8], %fd82;
	mov.u64 	%rd31, $str;
	cvta.global.u64 	%rd32, %rd31;
	{ // callseq 0, 0
	.param .b64 param0;
	st.param.b64 	[param0], %rd32;
	.param .b64 param1;
	st.param.b64 	[param1], %rd26;
	.param .b32 retval0;
	call.uni (retval0), 
	vprintf, 
	(
	param0, 
	param1
	);
	ld.param.b32 	%r24, [retval0];
	} // callseq 0
$L__BB0_15:
	ret;

}


// ===== COMPILED SASS (sm_100) =====

	.target	sm_100

	.elftype	@"ET_EXEC"


//--------------------- .note.nv.tkinfo           --------------------------
	.section	.note.nv.tkinfo,"",@"SHT_NOTE"
	.sectionflags	@"SHF_NOTE_NV_TKINFO"
	.tkinfo
        /*0018*/ 	.word	0x00000002
        /*0030*/ 	.string	""
        /*0030*/ 	.string	"ptxas"
        /*0030*/ 	.string	"Cuda compilation tools, release 13.0, V13.0.88"
        /*0030*/ 	.string	"Build cuda_13.0.r13.0/compiler.36424714_0"
        /*0030*/ 	.string	"-arch sm_100 -m 64 "



//--------------------- .note.nv.cuinfo           --------------------------
	.section	.note.nv.cuinfo,"",@"SHT_NOTE"
	.sectionflags	@"SHF_NOTE_NV_CUINFO"
        /*0018*/ 	.short	0x0002
        /*001a*/ 	.short	0x0064
        /*001c*/ 	.short	0x0082
	.zero		2


//--------------------- .nv.info                  --------------------------
	.section	.nv.info,"",@"SHT_CUDA_INFO"
	.align	4


	//----- nvinfo : EIATTR_REGCOUNT
	.align		4
        /*0000*/ 	.byte	0x04, 0x2f
        /*0002*/ 	.short	(.L_3 - .L_2)
	.align		4
.L_2:
        /*0004*/ 	.word	index@(_Z18max_per_row_matrixPdii)
        /*0008*/ 	.word	0x0000001d


	//----- nvinfo : EIATTR_FRAME_SIZE
	.align		4
.L_3:
        /*000c*/ 	.byte	0x04, 0x11
        /*000e*/ 	.short	(.L_5 - .L_4)
	.align		4
.L_4:
        /*0010*/ 	.word	index@(_Z18max_per_row_matrixPdii)
        /*0014*/ 	.word	0x00000010


	//----- nvinfo : EIATTR_MIN_STACK_SIZE
	.align		4
.L_5:
        /*0018*/ 	.byte	0x04, 0x12
        /*001a*/ 	.short	(.L_7 - .L_6)
	.align		4
.L_6:
        /*001c*/ 	.word	index@(_Z18max_per_row_matrixPdii)
        /*0020*/ 	.word	0x00000010
.L_7:


//--------------------- .nv.compat                --------------------------
	.section	.nv.compat,"",@"SHT_CUDA_COMPAT_INFO"
	.align	4
        /*0000*/ 	.byte	0x02, 0x09, 0x00, 0x00, 0x02, 0x02, 0x01, 0x00, 0x02, 0x05, 0x05, 0x00, 0x03, 0x07, 0x01, 0x01
        /*0010*/ 	.byte	0x02, 0x03, 0x00, 0x00, 0x02, 0x06, 0x01, 0x00, 0x04, 0x0b, 0x08, 0x00, 0x01, 0x00, 0x00, 0x00
        /*0020*/ 	.byte	0x00, 0x00, 0x00, 0x00


//--------------------- .nv.info._Z18max_per_row_matrixPdii --------------------------
	.section	.nv.info._Z18max_per_row_matrixPdii,"",@"SHT_CUDA_INFO"
	.sectionflags	@""
	.align	4


	//----- nvinfo : EIATTR_CUDA_API_VERSION
	.align		4
        /*0000*/ 	.byte	0x04, 0x37
        /*0002*/ 	.short	(.L_9 - .L_8)
.L_8:
        /*0004*/ 	.word	0x00000082


	//----- nvinfo : EIATTR_KPARAM_INFO
	.align		4
.L_9:
        /*0008*/ 	.byte	0x04, 0x17
        /*000a*/ 	.short	(.L_11 - .L_10)
.L_10:
        /*000c*/ 	.word	0x00000000
        /*0010*/ 	.short	0x0002
        /*0012*/ 	.short	0x000c
        /*0014*/ 	.byte	0x00, 0xf0, 0x11, 0x00


	//----- nvinfo : EIATTR_KPARAM_INFO
	.align		4
.L_11:
        /*0018*/ 	.byte	0x04, 0x17
        /*001a*/ 	.short	(.L_13 - .L_12)
.L_12:
        /*001c*/ 	.word	0x00000000
        /*0020*/ 	.short	0x0001
        /*0022*/ 	.short	0x0008
        /*0024*/ 	.byte	0x00, 0xf0, 0x11, 0x00


	//----- nvinfo : EIATTR_KPARAM_INFO
	.align		4
.L_13:
        /*0028*/ 	.byte	0x04, 0x17
        /*002a*/ 	.short	(.L_15 - .L_14)
.L_14:
        /*002c*/ 	.word	0x00000000
        /*0030*/ 	.short	0x0000
        /*0032*/ 	.short	0x0000
        /*0034*/ 	.byte	0x00, 0xf5, 0x21, 0x00


	//----- nvinfo : EIATTR_SPARSE_MMA_MASK
	.align		4
.L_15:
        /*0038*/ 	.byte	0x03, 0x50
        /*003a*/ 	.short	0x0000


	//----- nvinfo : EIATTR_MAXREG_COUNT
	.align		4
        /*003c*/ 	.byte	0x03, 0x1b
        /*003e*/ 	.short	0x00ff


	//----- nvinfo : EIATTR_EXTERNS
	.align		4
        /*0040*/ 	.byte	0x04, 0x0f
        /*0042*/ 	.short	(.L_17 - .L_16)


	//   ....[0]....
	.align		4
.L_16:
        /*0044*/ 	.word	index@(vprintf)


	//----- nvinfo : EIATTR_MERCURY_ISA_VERSION
	.align		4
.L_17:
        /*0048*/ 	.byte	0x03, 0x5f
        /*004a*/ 	.short	0x0101


	//----- nvinfo : EIATTR_VRC_CTA_INIT_COUNT
	.align		4
        /*004c*/ 	.byte	0x02, 0x4a
	.zero		1
	.zero		1


	//----- nvinfo : EIATTR_SYSCALL_OFFSETS
	.align		4
        /*0050*/ 	.byte	0x04, 0x46
        /*0052*/ 	.short	(.L_19 - .L_18)


	//   ....[0]....
.L_18:
        /*0054*/ 	.word	0x00000cb0


	//----- nvinfo : EIATTR_EXIT_INSTR_OFFSETS
	.align		4
.L_19:
        /*0058*/ 	.byte	0x04, 0x1c
        /*005a*/ 	.short	(.L_21 - .L_20)


	//   ....[0]....
.L_20:
        /*005c*/ 	.word	0x00000090


	//   ....[1]....
        /*0060*/ 	.word	0x00000cc0


	//----- nvinfo : EIATTR_CRS_STACK_SIZE
	.align		4
.L_21:
        /*0064*/ 	.byte	0x04, 0x1e
        /*0066*/ 	.short	(.L_23 - .L_22)
.L_22:
        /*0068*/ 	.word	0x00000000


	//----- nvinfo : EIATTR_CBANK_PARAM_SIZE
	.align		4
.L_23:
        /*006c*/ 	.byte	0x03, 0x19
        /*006e*/ 	.short	0x0010


	//----- nvinfo : EIATTR_PARAM_CBANK
	.align		4
        /*0070*/ 	.byte	0x04, 0x0a
        /*0072*/ 	.short	(.L_25 - .L_24)
	.align		4
.L_24:
        /*0074*/ 	.word	index@(.nv.constant0._Z18max_per_row_matrixPdii)
        /*0078*/ 	.short	0x0380
        /*007a*/ 	.short	0x0010


	//----- nvinfo : EIATTR_SW_WAR
	.align		4
.L_25:
        /*007c*/ 	.byte	0x04, 0x36
        /*007e*/ 	.short	(.L_27 - .L_26)
.L_26:
        /*0080*/ 	.word	0x00000008
.L_27:


//--------------------- .nv.callgraph             --------------------------
	.section	.nv.callgraph,"",@"SHT_CUDA_CALLGRAPH"
	.align	4
	.sectionentsize	8
	.align		4
        /*0000*/ 	.word	0x00000000
	.align		4
        /*0004*/ 	.word	0xffffffff
	.align		4
        /*0008*/ 	.word	index@(_Z18max_per_row_matrixPdii)
	.align		4
        /*000c*/ 	.word	index@(vprintf)
	.align		4
        /*0010*/ 	.word	0x00000000
	.align		4
        /*0014*/ 	.word	0xfffffffe
	.align		4
        /*0018*/ 	.word	0x00000000
	.align		4
        /*001c*/ 	.word	0xfffffffd
	.align		4
        /*0020*/ 	.word	0x00000000
	.align		4
        /*0024*/ 	.word	0xfffffffc


//--------------------- .nv.constant4             --------------------------
	.section	.nv.constant4,"a",@progbits
	.align	8
	.align		8
.nv.constant4:
        /*0000*/ 	.dword	vprintf
	.align		8
        /*0008*/ 	.dword	golbal_max_per_row
	.align		8
        /*0010*/ 	.dword	$str


//--------------------- .text._Z18max_per_row_matrixPdii --------------------------
	.section	.text._Z18max_per_row_matrixPdii,"ax",@progbits
	.align	128
        .global         _Z18max_per_row_matrixPdii
        .type           _Z18max_per_row_matrixPdii,@function
        .size           _Z18max_per_row_matrixPdii,(.L_x_8 - _Z18max_per_row_matrixPdii)
        .other          _Z18max_per_row_matrixPdii,@"STO_CUDA_ENTRY STV_DEFAULT"
_Z18max_per_row_matrixPdii:
.text._Z18max_per_row_matrixPdii:
[----:B------:R-:W0:Y:S01]  /*0000*/  LDC R1, c[0x0][0x37c] ;  /* 0x0000df00ff017b82 */ /* 0x000e220000000800 */
[----:B------:R-:W1:Y:S01]  /*0010*/  S2R R0, SR_TID.X ;  /* 0x0000000000007919 */ /* 0x000e620000002100 */
[----:B------:R-:W1:Y:S01]  /*0020*/  LDCU UR6, c[0x0][0x38c] ;  /* 0x00007180ff0677ac */ /* 0x000e620008000800 */
[----:B0-----:R-:W-:Y:S01]  /*0030*/  VIADD R1, R1, 0xfffffff0 ;  /* 0xfffffff001017836 */ /* 0x001fe20000000000 */
[----:B------:R-:W0:Y:S01]  /*0040*/  LDCU UR4, c[0x0][0x2f8] ;  /* 0x00005f00ff0477ac */ /* 0x000e220008000800 */
[----:B------:R-:W2:Y:S03]  /*0050*/  LDCU UR5, c[0x0][0x2fc] ;  /* 0x00005f80ff0577ac */ /* 0x000ea60008000800 */
[----:B0-----:R-:W-:-:S05]  /*0060*/  IADD3 R6, P1, PT, R1, UR4, RZ ;  /* 0x0000000401067c10 */ /* 0x001fca000ff3e0ff */
[----:B--2---:R-:W-:Y:S01]  /*0070*/  IMAD.X R7, RZ, RZ, UR5, P1 ;  /* 0x00000005ff077e24 */ /* 0x004fe200088e06ff */
[----:B-1----:R-:W-:-:S13]  /*0080*/  ISETP.GE.AND P0, PT, R0, UR6, PT ;  /* 0x0000000600007c0c */ /* 0x002fda000bf06270 */
[----:B------:R-:W-:Y:S05]  /*0090*/  @P0 EXIT ;  /* 0x000000000000094d */ /* 0x000fea0003800000 */
[----:B------:R-:W0:Y:S01]  /*00a0*/  LDCU UR5, c[0x0][0x388] ;  /* 0x00007100ff0577ac */ /* 0x000e220008000800 */
[----:B------:R-:W-:Y:S01]  /*00b0*/  CS2R R8, SRZ ;  /* 0x0000000000087805 */ /* 0x000fe2000001ff00 */
[----:B------:R-:W1:Y:S01]  /*00c0*/  LDCU.64 UR8, c[0x0][0x358] ;  /* 0x00006b00ff0877ac */ /* 0x000e620008000a00 */
[----:B0-----:R-:W-:-:S09]  /*00d0*/  UISETP.GE.AND UP0, UPT, UR5, 0x1, UPT ;  /* 0x000000010500788c */ /* 0x001fd2000bf06270 */
[----:B-1----:R-:W-:Y:S05]  /*00e0*/  BRA.U !UP0, `(.L_x_0) ;  /* 0x0000000908c47547 */ /* 0x002fea000b800000 */
[----:B------:R-:W-:Y:S02]  /*00f0*/  UISETP.GE.U32.AND UP1, UPT, UR5, 0x10, UPT ;  /* 0x000000100500788c */ /* 0x000fe4000bf26070 */
[----:B------:R-:W-:Y:S01]  /*0100*/  IMAD R26, R0, UR5, RZ ;  /* 0x00000005001a7c24 */ /* 0x000fe2000f8e02ff */
[----:B------:R-:W-:Y:S01]  /*0110*/  ULOP3.LUT UR6, UR5, 0xf, URZ, 0xc0, !UPT ;  /* 0x0000000f05067892 */ /* 0x000fe2000f8ec0ff */
[----:B------:R-:W-:Y:S01]  /*0120*/  CS2R R8, SRZ ;  /* 0x0000000000087805 */ /* 0x000fe2000001ff00 */
[----:B------:R-:W-:Y:S02]  /*0130*/  UMOV UR4, URZ ;  /* 0x000000ff00047c82 */ /* 0x000fe40008000000 */
[----:B------:R-:W-:Y:S02]  /*0140*/  UISETP.NE.AND UP0, UPT, UR6, URZ, UPT ;  /* 0x000000ff0600728c */ /* 0x000fe4000bf05270 */
[----:B------:R-:W-:Y:S09]  /*0150*/  BRA.U !UP1, `(.L_x_1) ;  /* 0x0000000509307547 */ /* 0x000ff2000b800000 */
[----:B------:R-:W0:Y:S01]  /*0160*/  LDC.64 R2, c[0x0][0x380] ;  /* 0x0000e000ff027b82 */ /* 0x000e220000000a00 */
[----:B------:R-:W-:Y:S01]  /*0170*/  ULOP3.LUT UR4, UR5, 0x7ffffff0, URZ, 0xc0, !UPT ;  /* 0x7ffffff005047892 */ /* 0x000fe2000f8ec0ff */
[----:B------:R-:W-:-:S03]  /*0180*/  CS2R R8, SRZ ;  /* 0x0000000000087805 */ /* 0x000fc6000001ff00 */
[----:B------:R-:W-:Y:S01]  /*0190*/  UIADD3 UR7, UPT, UPT, -UR4, URZ, URZ ;  /* 0x000000ff04077290 */ /* 0x000fe2000fffe1ff */
[----:B0-----:R-:W-:-:S03]  /*01a0*/  IMAD.WIDE.U32 R2, R26, 0x8, R2 ;  /* 0x000000081a027825 */ /* 0x001fc600078e0002 */
[----:B------:R-:W-:-:S05]  /*01b0*/  IADD3 R2, P0, PT, R2, 0x40, RZ ;  /* 0x0000004002027810 */ /* 0x000fca0007f1e0ff */
[----:B------:R-:W-:-:S08]  /*01c0*/  IMAD.X R3, RZ, RZ, R3, P0 ;  /* 0x000000ffff037224 */ /* 0x000fd000000e0603 */
.L_x_2:
[----:B------:R-:W2:Y:S04]  /*01d0*/  LDG.E.64 R10, desc[UR8][R2.64+-0x40] ;  /* 0xffffc008020a7981 */ /* 0x000ea8000c1e1b00 */
[----:B------:R-:W3:Y:S04]  /*01e0*/  LDG.E.64 R14, desc[UR8][R2.64+-0x38] ;  /* 0xffffc808020e7981 */ /* 0x000ee8000c1e1b00 */
[----:B------:R-:W4:Y:S04]  /*01f0*/  LDG.E.64 R16, desc[UR8][R2.64+-0x30] ;  /* 0xffffd00802107981 */ /* 0x000f28000c1e1b00 */
[----:B------:R-:W5:Y:S04]  /*0200*/  LDG.E.64 R18, desc[UR8][R2.64+-0x28] ;  /* 0xffffd80802127981 */ /* 0x000f68000c1e1b00 */
[----:B------:R-:W5:Y:S04]  /*0210*/  LDG.E.64 R20, desc[UR8][R2.64+-0x20] ;  /* 0xffffe00802147981 */ /* 0x000f68000c1e1b00 */
[----:B------:R-:W5:Y:S04]  /*0220*/  LDG.E.64 R22, desc[UR8][R2.64+-0x18] ;  /* 0xffffe80802167981 */ /* 0x000f68000c1e1b00 */
[----:B------:R-:W5:Y:S04]  /*0230*/  LDG.E.64 R24, desc[UR8][R2.64+-0x10] ;  /* 0xfffff00802187981 */ /* 0x000f68000c1e1b00 */
[----:B------:R-:W5:Y:S01]  /*0240*/  LDG.E.64 R4, desc[UR8][R2.64+-0x8] ;  /* 0xfffff80802047981 */ /* 0x000f62000c1e1b00 */
[----:B--2---:R-:W-:-:S06]  /*0250*/  DSETP.GT.AND P0, PT, R10, R8, PT ;  /* 0x000000080a00722a */ /* 0x004fcc0003f04000 */
[----:B------:R-:W-:Y:S02]  /*0260*/  FSEL R12, R10, R8, P0 ;  /* 0x000000080a0c7208 */ /* 0x000fe40000000000 */
[----:B------:R-:W-:Y:S02]  /*0270*/  FSEL R13, R11, R9, P0 ;  /* 0x000000090b0d7208 */ /* 0x000fe40000000000 */
[----:B------:R-:W2:Y:S04]  /*0280*/  LDG.E.64 R8, desc[UR8][R2.64] ;  /* 0x0000000802087981 */ /* 0x000ea8000c1e1b00 */
[----:B------:R-:W2:Y:S01]  /*0290*/  LDG.E.64 R10, desc[UR8][R2.64+0x8] ;  /* 0x00000808020a7981 */ /* 0x000ea2000c1e1b00 */
[----:B---3--:R-:W-:-:S06]  /*02a0*/  DSETP.GT.AND P0, PT, R14, R12, PT ;  /* 0x0000000c0e00722a */ /* 0x008fcc0003f04000 */
[----:B------:R-:W-:Y:S02]  /*02b0*/  FSEL R14, R14, R12, P0 ;  /* 0x0000000c0e0e7208 */ /* 0x000fe40000000000 */
[----:B------:R-:W-:Y:S02]  /*02c0*/  FSEL R15, R15, R13, P0 ;  /* 0x0000000d0f0f7208 */ /* 0x000fe40000000000 */
[----:B------:R-:W3:Y:S04]  /*02d0*/  LDG.E.64 R12, desc[UR8][R2.64+0x10] ;  /* 0x00001008020c7981 */ /* 0x000ee8000c1e1b00 */
[----:B----4-:R-:W-:-:S06]  /*02e0*/  DSETP.GT.AND P0, PT, R16, R14, PT ;  /* 0x0000000e1000722a */ /* 0x010fcc0003f04000 */
[----:B------:R-:W-:Y:S02]  /*02f0*/  FSEL R16, R16, R14, P0 ;  /* 0x0000000e10107208 */ /* 0x000fe40000000000 */
[----:B------:R-:W-:Y:S02]  /*0300*/  FSEL R17, R17, R15, P0 ;  /* 0x0000000f11117208 */ /* 0x000fe40000000000 */
[----:B------:R-:W4:Y:S04]  /*0310*/  LDG.E.64 R14, desc[UR8][R2.64+0x18] ;  /* 0x00001808020e7981 */ /* 0x000f28000c1e1b00 */
[----:B-----5:R-:W-:-:S06]  /*0320*/  DSETP.GT.AND P0, PT, R18, R16, PT ;  /* 0x000000101200722a */ /* 0x020fcc0003f04000 */
[----:B------:R-:W-:Y:S02]  /*0330*/  FSEL R18, R18, R16, P0 ;  /* 0x0000001012127208 */ /* 0x000fe40000000000 */
[----:B------:R-:W-:Y:S02]  /*0340*/  FSEL R19, R19, R17, P0 ;  /* 0x0000001113137208 */ /* 0x000fe40000000000 */
[----:B------:R-:W5:Y:S04]  /*0350*/  LDG.E.64 R16, desc[UR8][R2.64+0x20] ;  /* 0x0000200802107981 */ /* 0x000f68000c1e1b00 */
[----:B------:R-:W-:-:S06]  /*0360*/  DSETP.GT.AND P0, PT, R20, R18, PT ;  /* 0x000000121400722a */ /* 0x000fcc0003f04000 */
        /* <DEDUP_REMOVED lines=10> */
[----:B------:R0:W5:Y:S04]  /*0410*/  LDG.E.64 R24, desc[UR8][R2.64+0x38] ;  /* 0x0000380802187981 */ /* 0x000168000c1e1b00 */
[----:B------:R-:W-:-:S06]  /*0420*/  DSETP.GT.AND P0, PT, R4, R22, PT ;  /* 0x000000160400722a */ /* 0x000fcc0003f04000 */
[----:B------:R-:W-:Y:S02]  /*0430*/  FSEL R4, R4, R22, P0 ;  /* 0x0000001604047208 */ /* 0x000fe40000000000 */
[----:B------:R-:W-:Y:S01]  /*0440*/  FSEL R5, R5, R23, P0 ;  /* 0x0000001705057208 */ /* 0x000fe20000000000 */
[----:B------:R-:W-:-:S04]  /*0450*/  UIADD3 UR7, UPT, UPT, UR7, 0x10, URZ ;  /* 0x0000001007077890 */ /* 0x000fc8000fffe0ff */
[----:B------:R-:W-:Y:S01]  /*0460*/  UISETP.NE.AND UP1, UPT, UR7, URZ, UPT ;  /* 0x000000ff0700728c */ /* 0x000fe2000bf25270 */
[----:B0-----:R-:W-:-:S05]  /*0470*/  IADD3 R2, P1, PT, R2, 0x80, RZ ;  /* 0x0000008002027810 */ /* 0x001fca0007f3e0ff */
[----:B------:R-:W-:Y:S01]  /*0480*/  IMAD.X R3, RZ, RZ, R3, P1 ;  /* 0x000000ffff037224 */ /* 0x000fe200008e0603 */
[----:B--2---:R-:W-:-:S06]  /*0490*/  DSETP.GT.AND P0, PT, R8, R4, PT ;  /* 0x000000040800722a */ /* 0x004fcc0003f04000 */
[----:B------:R-:W-:Y:S02]  /*04a0*/  FSEL R4, R8, R4, P0 ;  /* 0x0000000408047208 */ /* 0x000fe40000000000 */
[----:B------:R-:W-:-:S06]  /*04b0*/  FSEL R5, R9, R5, P0 ;  /* 0x0000000509057208 */ /* 0x000fcc0000000000 */
[----:B------:R-:W-:-:S06]  /*04c0*/  DSETP.GT.AND P0, PT, R10, R4, PT ;  /* 0x000000040a00722a */ /* 0x000fcc0003f04000 */
[----:B------:R-:W-:Y:S02]  /*04d0*/  FSEL R4, R10, R4, P0 ;  /* 0x000000040a047208 */ /* 0x000fe40000000000 */
[----:B------:R-:W-:-:S06]  /*04e0*/  FSEL R5, R11, R5, P0 ;  /* 0x000000050b057208 */ /* 0x000fcc0000000000 */
[----:B---3--:R-:W-:-:S06]  /*04f0*/  DSETP.GT.AND P0, PT, R12, R4, PT ;  /* 0x000000040c00722a */ /* 0x008fcc0003f04000 */
[----:B------:R-:W-:Y:S02]  /*0500*/  FSEL R4, R12, R4, P0 ;  /* 0x000000040c047208 */ /* 0x000fe40000000000 */
[----:B------:R-:W-:-:S06]  /*0510*/  FSEL R5, R13, R5, P0 ;  /* 0x000000050d057208 */ /* 0x000fcc0000000000 */
[----:B----4-:R-:W-:-:S06]  /*0520*/  DSETP.GT.AND P0, PT, R14, R4, PT ;  /* 0x000000040e00722a */ /* 0x010fcc0003f04000 */
[----:B------:R-:W-:Y:S02]  /*0530*/  FSEL R4, R14, R4, P0 ;  /* 0x000000040e047208 */ /* 0x000fe40000000000 */
[----:B------:R-:W-:-:S06]  /*0540*/  FSEL R5, R15, R5, P0 ;  /* 0x000000050f057208 */ /* 0x000fcc0000000000 */
[----:B-----5:R-:W-:-:S06]  /*0550*/  DSETP.GT.AND P0, PT, R16, R4, PT ;  /* 0x000000041000722a */ /* 0x020fcc0003f04000 */
[----:B------:R-:W-:Y:S02]  /*0560*/  FSEL R4, R16, R4, P0 ;  /* 0x0000000410047208 */ /* 0x000fe40000000000 */
[----:B------:R-:W-:-:S06]  /*0570*/  FSEL R5, R17, R5, P0 ;  /* 0x0000000511057208 */ /* 0x000fcc0000000000 */
[----:B------:R-:W-:-:S06]  /*0580*/  DSETP.GT.AND P0, PT, R18, R4, PT ;  /* 0x000000041200722a */ /* 0x000fcc0003f04000 */
[----:B------:R-:W-:Y:S02]  /*0590*/  FSEL R4, R18, R4, P0 ;  /* 0x0000000412047208 */ /* 0x000fe40000000000 */
[----:B------:R-:W-:-:S06]  /*05a0*/  FSEL R5, R19, R5, P0 ;  /* 0x0000000513057208 */ /* 0x000fcc0000000000 */
[----:B------:R-:W-:-:S06]  /*05b0*/  DSETP.GT.AND P0, PT, R20, R4, PT ;  /* 0x000000041400722a */ /* 0x000fcc0003f04000 */
[----:B------:R-:W-:Y:S02]  /*05c0*/  FSEL R4, R20, R4, P0 ;  /* 0x0000000414047208 */ /* 0x000fe40000000000 */
[----:B------:R-:W-:-:S06]  /*05d0*/  FSEL R5, R21, R5, P0 ;  /* 0x0000000515057208 */ /* 0x000fcc0000000000 */
[----:B------:R-:W-:-:S06]  /*05e0*/  DSETP.GT.AND P0, PT, R24, R4, PT ;  /* 0x000000041800722a */ /* 0x000fcc0003f04000 */
[----:B------:R-:W-:Y:S02]  /*05f0*/  FSEL R8, R24, R4, P0 ;  /* 0x0000000418087208 */ /* 0x000fe40000000000 */
[----:B------:R-:W-:Y:S01]  /*0600*/  FSEL R9, R25, R5, P0 ;  /* 0x0000000519097208 */ /* 0x000fe20000000000 */
[----:B------:R-:W-:Y:S06]  /*0610*/  BRA.U UP1, `(.L_x_2) ;  /* 0xfffffff901ec7547 */ /* 0x000fec000b83ffff */
.L_x_1:
[----:B------:R-:W-:Y:S05]  /*0620*/  BRA.U !UP0, `(.L_x_0) ;  /* 0x0000000508747547 */ /* 0x000fea000b800000 */
[----:B------:R-:W-:Y:S02]  /*0630*/  UISETP.GE.U32.AND UP0, UPT, UR6, 0x8, UPT ;  /* 0x000000080600788c */ /* 0x000fe4000bf06070 */
[----:B------:R-:W-:-:S04]  /*0640*/  ULOP3.LUT UR7, UR5, 0x7, URZ, 0xc0, !UPT ;  /* 0x0000000705077892 */ /* 0x000fc8000f8ec0ff */
[----:B------:R-:W-:-:S03]  /*0650*/  UISETP.NE.AND UP1, UPT, UR7, URZ, UPT ;  /* 0x000000ff0700728c */ /* 0x000fc6000bf25270 */
[----:B------:R-:W-:Y:S08]  /*0660*/  BRA.U !UP0, `(.L_x_3) ;  /* 0x0000000108a47547 */ /* 0x000ff0000b800000 */
[----:B------:R-:W0:Y:S01]  /*0670*/  LDC.64 R20, c[0x0][0x380] ;  /* 0x0000e000ff147b82 */ /* 0x000e220000000a00 */
[----:B------:R-:W1:Y:S01]  /*0680*/  LDCU.64 UR10, c[0x0][0x380] ;  /* 0x00007000ff0a77ac */ /* 0x000e620008000a00 */
[C---:B------:R-:W-:Y:S01]  /*0690*/  VIADD R3, R26.reuse, UR4 ;  /* 0x000000041a037c36 */ /* 0x040fe20008000000 */
[----:B------:R-:W-:-:S03]  /*06a0*/  IADD3 R2, P0, PT, R26, UR4, RZ ;  /* 0x000000041a027c10 */ /* 0x000fc6000ff1e0ff */
[----:B0-----:R-:W-:-:S04]  /*06b0*/  IMAD.WIDE.U32 R20, R3, 0x8, R20 ;  /* 0x0000000803147825 */ /* 0x001fc800078e0014 */
[----:B------:R-:W-:Y:S02]  /*06c0*/  IMAD.X R3, RZ, RZ, RZ, P0 ;  /* 0x000000ffff037224 */ /* 0x000fe400000e06ff */
[----:B------:R-:W2:Y:S01]  /*06d0*/  LDG.E.64 R20, desc[UR8][R20.64] ;  /* 0x0000000814147981 */ /* 0x000ea2000c1e1b00 */
[----:B-1----:R-:W-:-:S04]  /*06e0*/  LEA R22, P0, R2, UR10, 0x3 ;  /* 0x0000000a02167c11 */ /* 0x002fc8000f8018ff */
[----:B------:R-:W-:-:S05]  /*06f0*/  LEA.HI.X R23, R2, UR11, R3, 0x3, P0 ;  /* 0x0000000b02177c11 */ /* 0x000fca00080f1c03 */
[----:B------:R-:W3:Y:S04]  /*0700*/  LDG.E.64 R16, desc[UR8][R22.64+0x8] ;  /* 0x0000080816107981 */ /* 0x000ee8000c1e1b00 */
[----:B------:R-:W4:Y:S04]  /*0710*/  LDG.E.64 R14, desc[UR8][R22.64+0x10] ;  /* 0x00001008160e7981 */ /* 0x000f28000c1e1b00 */
[----:B------:R-:W5:Y:S04]  /*0720*/  LDG.E.64 R12, desc[UR8][R22.64+0x18] ;  /* 0x00001808160c7981 */ /* 0x000f68000c1e1b00 */
[----:B------:R-:W5:Y:S04]  /*0730*/  LDG.E.64 R10, desc[UR8][R22.64+0x20] ;  /* 0x00002008160a7981 */ /* 0x000f68000c1e1b00 */
[----:B------:R-:W5:Y:S04]  /*0740*/  LDG.E.64 R4, desc[UR8][R22.64+0x28] ;  /* 0x0000280816047981 */ /* 0x000f68000c1e1b00 */
[----:B------:R-:W5:Y:S04]  /*0750*/  LDG.E.64 R2, desc[UR8][R22.64+0x30] ;  /* 0x0000300816027981 */ /* 0x000f68000c1e1b00 */
[----:B------:R-:W5:Y:S01]  /*0760*/  LDG.E.64 R18, desc[UR8][R22.64+0x38] ;  /* 0x0000380816127981 */ /* 0x000f62000c1e1b00 */
[----:B------:R-:W-:Y:S01]  /*0770*/  UIADD3 UR4, UPT, UPT, UR4, 0x8, URZ ;  /* 0x0000000804047890 */ /* 0x000fe2000fffe0ff */
[----:B--2---:R-:W-:-:S06]  /*0780*/  DSETP.GT.AND P0, PT, R20, R8, PT ;  /* 0x000000081400722a */ /* 0x004fcc0003f04000 */
        /* <DEDUP_REMOVED lines=22> */
[----:B------:R-:W-:-:S07]  /*08f0*/  FSEL R9, R19, R3, P0 ;  /* 0x0000000313097208 */ /* 0x000fce0000000000 */
.L_x_3:
[----:B------:R-:W-:Y:S05]  /*0900*/  BRA.U !UP1, `(.L_x_0) ;  /* 0x0000000109bc7547 */ /* 0x000fea000b800000 */
[----:B------:R-:W-:Y:S02]  /*0910*/  UISETP.GE.U32.AND UP0, UPT, UR7, 0x4, UPT ;  /* 0x000000040700788c */ /* 0x000fe4000bf06070 */
[----:B------:R-:W-:-:S04]  /*0920*/  ULOP3.LUT UR5, UR5, 0x3, URZ, 0xc0, !UPT ;  /* 0x0000000305057892 */ /* 0x000fc8000f8ec0ff */
[----:B------:R-:W-:-:S03]  /*0930*/  UISETP.NE.AND UP1, UPT, UR5, URZ, UPT ;  /* 0x000000ff0500728c */ /* 0x000fc6000bf25270 */
[----:B------:R-:W-:Y:S08]  /*0940*/  BRA.U !UP0, `(.L_x_4) ;  /* 0x0000000108647547 */ /* 0x000ff0000b800000 */
[----:B------:R-:W0:Y:S01]  /*0950*/  LDC.64 R2, c[0x0][0x380] ;  /* 0x0000e000ff027b82 */ /* 0x000e220000000a00 */
[----:B------:R-:W1:Y:S01]  /*0960*/  LDCU.64 UR6, c[0x0][0x380] ;  /* 0x00007000ff0677ac */ /* 0x000e620008000a00 */
[----:B------:R-:W-:-:S04]  /*0970*/  VIADD R5, R26, UR4 ;  /* 0x000000041a057c36 */ /* 0x000fc80008000000 */
[----:B0-----:R-:W-:Y:S01]  /*0980*/  IMAD.WIDE.U32 R2, R5, 0x8, R2 ;  /* 0x0000000805027825 */ /* 0x001fe200078e0002 */
[----:B------:R-:W-:-:S05]  /*0990*/  IADD3 R5, P0, PT, R26, UR4, RZ ;  /* 0x000000041a057c10 */ /* 0x000fca000ff1e0ff */
[----:B------:R-:W2:Y:S01]  /*09a0*/  LDG.E.64 R2, desc[UR8][R2.64] ;  /* 0x0000000802027981 */ /* 0x000ea2000c1e1b00 */
[----:B------:R-:W-:Y:S01]  /*09b0*/  IMAD.X R10, RZ, RZ, RZ, P0 ;  /* 0x000000ffff0a7224 */ /* 0x000fe200000e06ff */
[----:B-1----:R-:W-:-:S04]  /*09c0*/  LEA R4, P0, R5, UR6, 0x3 ;  /* 0x0000000605047c11 */ /* 0x002fc8000f8018ff */
[----:B------:R-:W-:-:S05]  /*09d0*/  LEA.HI.X R5, R5, UR7, R10, 0x3, P0 ;  /* 0x0000000705057c11 */ /* 0x000fca00080f1c0a */
[----:B------:R-:W3:Y:S04]  /*09e0*/  LDG.E.64 R10, desc[UR8][R4.64+0x8] ;  /* 0x00000808040a7981 */ /* 0x000ee8000c1e1b00 */
[----:B------:R-:W4:Y:S04]  /*09f0*/  LDG.E.64 R12, desc[UR8][R4.64+0x10] ;  /* 0x00001008040c7981 */ /* 0x000f28000c1e1b00 */
        /* <DEDUP_REMOVED lines=13> */
[----:B------:R-:W-:-:S07]  /*0ad0*/  FSEL R9, R15, R3, P0 ;  /* 0x000000030f097208 */ /* 0x000fce0000000000 */
.L_x_4:
[----:B------:R-:W-:Y:S05]  /*0ae0*/  BRA.U !UP1, `(.L_x_0) ;  /* 0x0000000109447547 */ /* 0x000fea000b800000 */
[----:B------:R-:W0:Y:S01]  /*0af0*/  LDC.64 R2, c[0x0][0x380] ;  /* 0x0000e000ff027b82 */ /* 0x000e220000000a00 */
[----:B------:R-:W-:Y:S01]  /*0b00*/  VIADD R5, R26, UR4 ;  /* 0x000000041a057c36 */ /* 0x000fe20008000000 */
[----:B------:R-:W-:-:S03]  /*0b10*/  UIADD3 UR5, UPT, UPT, -UR5, URZ, URZ ;  /* 0x000000ff05057290 */ /* 0x000fc6000fffe1ff */
[----:B0-----:R-:W-:-:S04]  /*0b20*/  IMAD.WIDE.U32 R2, R5, 0x8, R2 ;  /* 0x0000000805027825 */ /* 0x001fc800078e0002 */
[----:B------:R-:W-:Y:S02]  /*0b30*/  IMAD.MOV.U32 R4, RZ, RZ, R2 ;  /* 0x000000ffff047224 */ /* 0x000fe400078e0002 */
[----:B------:R-:W-:-:S07]  /*0b40*/  IMAD.MOV.U32 R5, RZ, RZ, R3 ;  /* 0x000000ffff057224 */ /* 0x000fce00078e0003 */
.L_x_5:
[----:B------:R-:W-:Y:S02]  /*0b50*/  IMAD.MOV.U32 R2, RZ, RZ, R4 ;  /* 0x000000ffff027224 */ /* 0x000fe400078e0004 */
[----:B------:R-:W-:-:S06]  /*0b60*/  IMAD.MOV.U32 R3, RZ, RZ, R5 ;  /* 0x000000ffff037224 */ /* 0x000fcc00078e0005 */
[----:B------:R-:W2:Y:S01]  /*0b70*/  LDG.E.64 R2, desc[UR8][R2.64] ;  /* 0x0000000802027981 */ /* 0x000ea2000c1e1b00 */
[----:B------:R-:W-:Y:S01]  /*0b80*/  UIADD3 UR5, UPT, UPT, UR5, 0x1, URZ ;  /* 0x0000000105057890 */ /* 0x000fe2000fffe0ff */
[----:B------:R-:W-:-:S03]  /*0b90*/  IADD3 R4, P1, PT, R4, 0x8, RZ ;  /* 0x0000000804047810 */ /* 0x000fc60007f3e0ff */
[----:B------:R-:W-:Y:S02]  /*0ba0*/  UISETP.NE.AND UP0, UPT, UR5, URZ, UPT ;  /* 0x000000ff0500728c */ /* 0x000fe4000bf05270 */
[----:B------:R-:W-:Y:S01]  /*0bb0*/  IMAD.X R5, RZ, RZ, R5, P1 ;  /* 0x000000ffff057224 */ /* 0x000fe200008e0605 */
[----:B--2---:R-:W-:-:S06]  /*0bc0*/  DSETP.GT.AND P0, PT, R2, R8, PT ;  /* 0x000000080200722a */ /* 0x004fcc0003f04000 */
[----:B------:R-:W-:Y:S02]  /*0bd0*/  FSEL R8, R2, R8, P0 ;  /* 0x0000000802087208 */ /* 0x000fe40000000000 */
[----:B------:R-:W-:Y:S01]  /*0be0*/  FSEL R9, R3, R9, P0 ;  /* 0x0000000903097208 */ /* 0x000fe20000000000 */
[----:B------:R-:W-:Y:S06]  /*0bf0*/  BRA.U UP0, `(.L_x_5) ;  /* 0xfffffffd00d47547 */ /* 0x000fec000b83ffff */
.L_x_0:
[----:B------:R-:W0:Y:S01]  /*0c00*/  LDC.64 R2, c[0x4][0x8] ;  /* 0x01000200ff027b82 */ /* 0x000e220000000a00 */
[----:B------:R-:W-:Y:S01]  /*0c10*/  MOV R10, 0x0 ;  /* 0x00000000000a7802 */ /* 0x000fe20000000f00 */
[----:B------:R1:W-:Y:S01]  /*0c20*/  STL [R1], R0 ;  /* 0x0000000001007387 */ /* 0x0003e20000100800 */
[----:B------:R-:W2:Y:S03]  /*0c30*/  LDCU.64 UR4, c[0x4][0x10] ;  /* 0x01000200ff0477ac */ /* 0x000ea60008000a00 */
[----:B------:R1:W-:Y:S02]  /*0c40*/  STL.64 [R1+0x8], R8 ;  /* 0x0000080801007387 */ /* 0x0003e40000100a00 */
[----:B------:R-:W3:Y:S01]  /*0c50*/  LDC.64 R10, c[0x4][R10] ;  /* 0x010000000a0a7b82 */ /* 0x000ee20000000a00 */
[----:B--2---:R-:W-:Y:S02]  /*0c60*/  IMAD.U32 R4, RZ, RZ, UR4 ;  /* 0x00000004ff047e24 */ /* 0x004fe4000f8e00ff */
[----:B------:R-:W-:-:S02]  /*0c70*/  IMAD.U32 R5, RZ, RZ, UR5 ;  /* 0x00000005ff057e24 */ /* 0x000fc4000f8e00ff */
[----:B0-----:R-:W-:-:S05]  /*0c80*/  IMAD.WIDE.U32 R2, R0, 0x8, R2 ;  /* 0x0000000800027825 */ /* 0x001fca00078e0002 */
[----:B------:R1:W-:Y:S02]  /*0c90*/  STG.E.64 desc[UR8][R2.64], R8 ;  /* 0x0000000802007986 */ /* 0x0003e4000c101b08 */
[----:B------:R-:W-:-:S07]  /*0ca0*/  LEPC R20, `(.L_x_6) ;  /* 0x000000001014794e */ /* 0x000fce0000000000 */
[----:B-1-3--:R-:W-:Y:S05]  /*0cb0*/  CALL.ABS.NOINC R10 ;  /* 0x000000000a007343 */ /* 0x00afea0003c00000 */
.L_x_6:
[----:B------:R-:W-:Y:S05]  /*0cc0*/  EXIT ;  /* 0x000000000000794d */ /* 0x000fea0003800000 */
.L_x_7:
[----:B------:R-:W-:-:S00]  /*0cd0*/  BRA `(.L_x_7) ;  /* 0xfffffffc00fc7947 */ /* 0x000fc0000383ffff */
[----:B------:R-:W-:-:S00]  /*0ce0*/  NOP ;  /* 0x0000000000007918 */ /* 0x000fc00000000000 */
        /* <DEDUP_REMOVED lines=9> */
.L_x_8:


//--------------------- .nv.global.init           --------------------------
	.section	.nv.global.init,"aw",@progbits
.nv.global.init:
	.type		$str,@object
	.size		$str,(.L_1 - $str)
$str:
        /*0000*/ 	.byte	0x72, 0x6f, 0x77, 0x20, 0x25, 0x64, 0x20, 0x2c, 0x20, 0x6d, 0x61, 0x78, 0x20, 0x69, 0x73, 0x20
        /*0010*/ 	.byte	0x25, 0x66, 0x20, 0x0a, 0x00
.L_1:


//--------------------- .nv.shared.reserved.0     --------------------------
	.section	.nv.shared.reserved.0,"aw",@nobits
	.weak		__nv_reservedSMEM_offset_0_alias
	.size		__nv_reservedSMEM_offset_0_alias, 0, 64
	.other		__nv_reservedSMEM_offset_0_alias,@"STO_CUDA_RESERVED_SHARED STV_DEFAULT"
__nv_reservedSMEM_offset_0_alias:
	.zero		0
	.zero		64


//--------------------- .nv.global                --------------------------
	.section	.nv.global,"aw",@nobits
	.align	8
.nv.global:
	.type		golbal_max_per_row,@object
	.size		golbal_max_per_row,(.L_0 - golbal_max_per_row)
golbal_max_per_row:
	.zero		8192
.L_0:


//--------------------- .nv.constant0._Z18max_per_row_matrixPdii --------------------------
	.section	.nv.constant0._Z18max_per_row_matrixPdii,"a",@progbits
	.sectionflags	@""
	.align	4
.nv.constant0._Z18max_per_row_matrixPdii:
	.zero		912


//--------------------- SYMBOLS --------------------------

	.type		.nv.reservedSmem.offset0,@object
	.size		.nv.reservedSmem.offset0,0x4
	.type		vprintf,@function
